//
// Generated by NVIDIA NVVM Compiler
//
// Compiler Build ID: CL-36424714
// Cuda compilation tools, release 13.0, V13.0.88
// Based on NVVM 20.0.0
//

.version 9.0
.target sm_100
.address_size 64

	// .globl	_Z8vote_allPiS_i

.visible .entry _Z8vote_allPiS_i(
	.param .u64 .ptr .align 1 _Z8vote_allPiS_i_param_0,
	.param .u64 .ptr .align 1 _Z8vote_allPiS_i_param_1,
	.param .u32 _Z8vote_allPiS_i_param_2
)
{
	.reg .pred 	%p<4>;
	.reg .b32 	%r<7>;
	.reg .b64 	%rd<8>;

	ld.param.u64 	%rd1, [_Z8vote_allPiS_i_param_0];
	ld.param.u64 	%rd2, [_Z8vote_allPiS_i_param_1];
	ld.param.u32 	%r2, [_Z8vote_allPiS_i_param_2];
	mov.u32 	%r1, %tid.x;
	setp.gt.s32 	%p1, %r1, %r2;
	@%p1 bra 	$L__BB0_2;
	cvta.to.global.u64 	%rd3, %rd1;
	cvta.to.global.u64 	%rd4, %rd2;
	mul.wide.u32 	%rd5, %r1, 4;
	add.s64 	%rd6, %rd3, %rd5;
	ld.global.u32 	%r3, [%rd6];
	setp.gt.s32 	%p2, %r3, 24;
	mov.b32 	%r4, -1;
	vote.sync.all.pred 	%p3, %p2, %r4;
	selp.u32 	%r6, 1, 0, %p3;
	add.s64 	%rd7, %rd4, %rd5;
	st.global.u32 	[%rd7], %r6;
$L__BB0_2:
	ret;

}


// ===== COMPILED SASS (sm_100) =====

	.target	sm_100

	.elftype	@"ET_EXEC"


//--------------------- .note.nv.tkinfo           --------------------------
	.section	.note.nv.tkinfo,"",@"SHT_NOTE"
	.sectionflags	@"SHF_NOTE_NV_TKINFO"
	.tkinfo
        /*0018*/ 	.word	0x00000002
        /*0030*/ 	.string	""
        /*0030*/ 	.string	"ptxas"
        /*0030*/ 	.string	"Cuda compilation tools, release 13.0, V13.0.88"
        /*0030*/ 	.string	"Build cuda_13.0.r13.0/compiler.36424714_0"
        /*0030*/ 	.string	"-arch sm_100 -m 64 "



//--------------------- .note.nv.cuinfo           --------------------------
	.section	.note.nv.cuinfo,"",@"SHT_NOTE"
	.sectionflags	@"SHF_NOTE_NV_CUINFO"
        /*0018*/ 	.short	0x0002
        /*001a*/ 	.short	0x0064
        /*001c*/ 	.short	0x0082
	.zero		2


//--------------------- .nv.info                  --------------------------
	.section	.nv.info,"",@"SHT_CUDA_INFO"
	.align	4


	//----- nvinfo : EIATTR_REGCOUNT
	.align		4
        /*0000*/ 	.byte	0x04, 0x2f
        /*0002*/ 	.short	(.L_1 - .L_0)
	.align		4
.L_0:
        /*0004*/ 	.word	index@(_Z8vote_allPiS_i)
        /*0008*/ 	.word	0x0000000a


	//----- nvinfo : EIATTR_FRAME_SIZE
	.align		4
.L_1:
        /*000c*/ 	.byte	0x04, 0x11
        /*000e*/ 	.short	(.L_3 - .L_2)
	.align		4
.L_2:
        /*0010*/ 	.word	index@(_Z8vote_allPiS_i)
        /*0014*/ 	.word	0x00000000


	//----- nvinfo : EIATTR_MIN_STACK_SIZE
	.align		4
.L_3:
        /*0018*/ 	.byte	0x04, 0x12
        /*001a*/ 	.short	(.L_5 - .L_4)
	.align		4
.L_4:
        /*001c*/ 	.word	index@(_Z8vote_allPiS_i)
        /*0020*/ 	.word	0x00000000
.L_5:


//--------------------- .nv.compat                --------------------------
	.section	.nv.compat,"",@"SHT_CUDA_COMPAT_INFO"
	.align	4
        /*0000*/ 	.byte	0x02, 0x09, 0x00, 0x00, 0x02, 0x02, 0x01, 0x00, 0x02, 0x05, 0x05, 0x00, 0x03, 0x07, 0x01, 0x01
        /*0010*/ 	.byte	0x02, 0x03, 0x00, 0x00, 0x02, 0x06, 0x01, 0x00, 0x04, 0x0b, 0x08, 0x00, 0x09, 0x00, 0x00, 0x00
        /*0020*/ 	.byte	0x00, 0x00, 0x00, 0x00


//--------------------- .nv.info._Z8vote_allPiS_i --------------------------
	.section	.nv.info._Z8vote_allPiS_i,"",@"SHT_CUDA_INFO"
	.sectionflags	@""
	.align	4


	//----- nvinfo : EIATTR_CUDA_API_VERSION
	.align		4
        /*0000*/ 	.byte	0x04, 0x37
        /*0002*/ 	.short	(.L_7 - .L_6)
.L_6:
        /*0004*/ 	.word	0x00000082


	//----- nvinfo : EIATTR_KPARAM_INFO
	.align		4
.L_7:
        /*0008*/ 	.byte	0x04, 0x17
        /*000a*/ 	.short	(.L_9 - .L_8)
.L_8:
        /*000c*/ 	.word	0x00000000
        /*0010*/ 	.short	0x0002
        /*0012*/ 	.short	0x0010
        /*0014*/ 	.byte	0x00, 0xf0, 0x11, 0x00


	//----- nvinfo : EIATTR_KPARAM_INFO
	.align		4
.L_9:
        /*0018*/ 	.byte	0x04, 0x17
        /*001a*/ 	.short	(.L_11 - .L_10)
.L_10:
        /*001c*/ 	.word	0x00000000
        /*0020*/ 	.short	0x0001
        /*0022*/ 	.short	0x0008
        /*0024*/ 	.byte	0x00, 0xf5, 0x21, 0x00


	//----- nvinfo : EIATTR_KPARAM_INFO
	.align		4
.L_11:
        /*0028*/ 	.byte	0x04, 0x17
        /*002a*/ 	.short	(.L_13 - .L_12)
.L_12:
        /*002c*/ 	.word	0x00000000
        /*0030*/ 	.short	0x0000
        /*0032*/ 	.short	0x0000
        /*0034*/ 	.byte	0x00, 0xf5, 0x21, 0x00


	//----- nvinfo : EIATTR_SPARSE_MMA_MASK
	.align		4
.L_13:
        /*0038*/ 	.byte	0x03, 0x50
        /*003a*/ 	.short	0x0000


	//----- nvinfo : EIATTR_MAXREG_COUNT
	.align		4
        /*003c*/ 	.byte	0x03, 0x1b
        /*003e*/ 	.short	0x00ff


	//----- nvinfo : EIATTR_MERCURY_ISA_VERSION
	.align		4
        /*0040*/ 	.byte	0x03, 0x5f
        /*0042*/ 	.short	0x0101


	//----- nvinfo : EIATTR_COOP_GROUP_MASK_REGIDS
	.align		4
        /*0044*/ 	.byte	0x04, 0x29
        /*0046*/ 	.short	(.L_15 - .L_14)


	//   ....[0]....
.L_14:
        /*0048*/ 	.word	0xffffffff


	//----- nvinfo : EIATTR_COOP_GROUP_INSTR_OFFSETS
	.align		4
.L_15:
        /*004c*/ 	.byte	0x04, 0x28
        /*004e*/ 	.short	(.L_17 - .L_16)


	//   ....[0]....
.L_16:
        /*0050*/ 	.word	0x000000c0


	//----- nvinfo : EIATTR_VRC_CTA_INIT_COUNT
	.align		4
.L_17:
        /*0054*/ 	.byte	0x02, 0x4a
	.zero		1
	.zero		1


	//----- nvinfo : EIATTR_EXIT_INSTR_OFFSETS
	.align		4
        /*0058*/ 	.byte	0x04, 0x1c
        /*005a*/ 	.short	(.L_19 - .L_18)


	//   ....[0]....
.L_18:
        /*005c*/ 	.word	0x00000040


	//   ....[1]....
        /*0060*/ 	.word	0x000000f0


	//----- nvinfo : EIATTR_CBANK_PARAM_SIZE
	.align		4
.L_19:
        /*0064*/ 	.byte	0x03, 0x19
        /*0066*/ 	.short	0x0014


	//----- nvinfo : EIATTR_PARAM_CBANK
	.align		4
        /*0068*/ 	.byte	0x04, 0x0a
        /*006a*/ 	.short	(.L_21 - .L_20)
	.align		4
.L_20:
        /*006c*/ 	.word	index@(.nv.constant0._Z8vote_allPiS_i)
        /*0070*/ 	.short	0x0380
        /*0072*/ 	.short	0x0014


	//----- nvinfo : EIATTR_SW_WAR
	.align		4
.L_21:
        /*0074*/ 	.byte	0x04, 0x36
        /*0076*/ 	.short	(.L_23 - .L_22)
.L_22:
        /*0078*/ 	.word	0x00000008
.L_23:


//--------------------- .nv.callgraph             --------------------------
	.section	.nv.callgraph,"",@"SHT_CUDA_CALLGRAPH"
	.align	4
	.sectionentsize	8
	.align		4
        /*0000*/ 	.word	0x00000000
	.align		4
        /*0004*/ 	.word	0xffffffff
	.align		4
        /*0008*/ 	.word	0x00000000
	.align		4
        /*000c*/ 	.word	0xfffffffe
	.align		4
        /*0010*/ 	.word	0x00000000
	.align		4
        /*0014*/ 	.word	0xfffffffd
	.align		4
        /*0018*/ 	.word	0x00000000
	.align		4
        /*001c*/ 	.word	0xfffffffc


//--------------------- .text._Z8vote_allPiS_i    --------------------------
	.section	.text._Z8vote_allPiS_i,"ax",@progbits
	.align	128
        .global         _Z8vote_allPiS_i
        .type           _Z8vote_allPiS_i,@function
        .size           _Z8vote_allPiS_i,(.L_x_1 - _Z8vote_allPiS_i)
        .other          _Z8vote_allPiS_i,@"STO_CUDA_ENTRY STV_DEFAULT"
_Z8vote_allPiS_i:
.text._Z8vote_allPiS_i:
[----:B------:R-:W-:Y:S01]  /*0000*/  LDC R1, c[0x0][0x37c] ;  /* 0x0000df00ff017b82 */ /* 0x000fe20000000800 */
[----:B------:R-:W0:Y:S01]  /*0010*/  S2R R7, SR_TID.X ;  /* 0x0000000000077919 */ /* 0x000e220000002100 */
[----:B------:R-:W0:Y:S02]  /*0020*/  LDCU UR4, c[0x0][0x390] ;  /* 0x00007200ff0477ac */ /* 0x000e240008000800 */
[----:B0-----:R-:W-:-:S13]  /*0030*/  ISETP.GT.AND P0, PT, R7, UR4, PT ;  /* 0x0000000407007c0c */ /* 0x001fda000bf04270 */
[----:B------:R-:W-:Y:S05]  /*0040*/  @P0 EXIT ;  /* 0x000000000000094d */ /* 0x000fea0003800000 */
[----:B------:R-:W0:Y:S01]  /*0050*/  LDC.64 R2, c[0x0][0x380] ;  /* 0x0000e000ff027b82 */ /* 0x000e220000000a00 */
[----:B------:R-:W1:Y:S07]  /*0060*/  LDCU.64 UR4, c[0x0][0x358] ;  /* 0x00006b00ff0477ac */ /* 0x000e6e0008000a00 */
[----:B------:R-:W2:Y:S01]  /*0070*/  LDC.64 R4, c[0x0][0x388] ;  /* 0x0000e200ff047b82 */ /* 0x000ea20000000a00 */
[----:B0-----:R-:W-:-:S06]  /*0080*/  IMAD.WIDE.U32 R2, R7, 0x4, R2 ;  /* 0x0000000407027825 */ /* 0x001fcc00078e0002 */
[----:B-1----:R-:W3:Y:S01]  /*0090*/  LDG.E R2, desc[UR4][R2.64] ;  /* 0x0000000402027981 */ /* 0x002ee2000c1e1900 */
[----:B--2---:R-:W-:Y:S01]  /*00a0*/  IMAD.WIDE.U32 R4, R7, 0x4, R4 ;  /* 0x0000000407047825 */ /* 0x004fe200078e0004 */
[----:B---3--:R-:W-:-:S13]  /*00b0*/  ISETP.GT.AND P0, PT, R2, 0x18, PT ;  /* 0x000000180200780c */ /* 0x008fda0003f04270 */
[----:B------:R-:W-:-:S04]  /*00c0*/  VOTE.ALL P0, P0 ;  /* 0x0000000000ff7806 */ /* 0x000fc80000000000 */
[----:B------:R-:W-:-:S05]  /*00d0*/  SEL R7, RZ, 0x1, !P0 ;  /* 0x00000001ff077807 */ /* 0x000fca0004000000 */
[----:B------:R-:W-:Y:S01]  /*00e0*/  STG.E desc[UR4][R4.64], R7 ;  /* 0x0000000704007986 */ /* 0x000fe2000c101904 */
[----:B------:R-:W-:Y:S05]  /*00f0*/  EXIT ;  /* 0x000000000000794d */ /* 0x000fea0003800000 */
.L_x_0:
[----:B------:R-:W-:-:S00]  /*0100*/  BRA `(.L_x_0) ;  /* 0xfffffffc00fc7947 */ /* 0x000fc0000383ffff */
[----:B------:R-:W-:-:S00]  /*0110*/  NOP ;  /* 0x0000000000007918 */ /* 0x000fc00000000000 */
        /* <DEDUP_REMOVED lines=14> */
.L_x_1:


//--------------------- .nv.shared.reserved.0     --------------------------
	.section	.nv.shared.reserved.0,"aw",@nobits
	.weak		__nv_reservedSMEM_offset_0_alias
	.size		__nv_reservedSMEM_offset_0_alias, 0, 64
	.other		__nv_reservedSMEM_offset_0_alias,@"STO_CUDA_RESERVED_SHARED STV_DEFAULT"
__nv_reservedSMEM_offset_0_alias:
	.zero		0
	.zero		64


//--------------------- .nv.constant0._Z8vote_allPiS_i --------------------------
	.section	.nv.constant0._Z8vote_allPiS_i,"a",@progbits
	.sectionflags	@""
	.align	4
.nv.constant0._Z8vote_allPiS_i:
	.zero		916


//--------------------- SYMBOLS --------------------------

	.type		.nv.reservedSmem.offset0,@object
	.size		.nv.reservedSmem.offset0,0x4
